//
// Generated by NVIDIA NVVM Compiler
//
// Compiler Build ID: CL-36424714
// Cuda compilation tools, release 13.0, V13.0.88
// Based on NVVM 20.0.0
//

.version 9.0
.target sm_100
.address_size 64

	// .globl	_Z13staticReversePi
// _ZZ13staticReversePiE8vetD_shd has been demoted
.extern .shared .align 16 .b8 vetD_shd[];

.visible .entry _Z13staticReversePi(
	.param .u64 .ptr .align 1 _Z13staticReversePi_param_0
)
{
	.reg .b32 	%r<9>;
	.reg .b64 	%rd<5>;
	// demoted variable
	.shared .align 4 .b8 _ZZ13staticReversePiE8vetD_shd[4096];
	ld.param.u64 	%rd1, [_Z13staticReversePi_param_0];
	cvta.to.global.u64 	%rd2, %rd1;
	mov.u32 	%r1, %tid.x;
	mul.wide.u32 	%rd3, %r1, 4;
	add.s64 	%rd4, %rd2, %rd3;
	ld.global.u32 	%r2, [%rd4];
	shl.b32 	%r3, %r1, 2;
	mov.u32 	%r4, _ZZ13staticReversePiE8vetD_shd;
	add.s32 	%r5, %r4, %r3;
	st.shared.u32 	[%r5], %r2;
	bar.sync 	0;
	xor.b32  	%r6, %r3, 4092;
	add.s32 	%r7, %r4, %r6;
	ld.shared.u32 	%r8, [%r7];
	st.global.u32 	[%rd4], %r8;
	ret;

}
	// .globl	_Z14dynamicReversePi
.visible .entry _Z14dynamicReversePi(
	.param .u64 .ptr .align 1 _Z14dynamicReversePi_param_0
)
{
	.reg .b32 	%r<9>;
	.reg .b64 	%rd<5>;

	ld.param.u64 	%rd1, [_Z14dynamicReversePi_param_0];
	cvta.to.global.u64 	%rd2, %rd1;
	mov.u32 	%r1, %tid.x;
	mul.wide.u32 	%rd3, %r1, 4;
	add.s64 	%rd4, %rd2, %rd3;
	ld.global.u32 	%r2, [%rd4];
	shl.b32 	%r3, %r1, 2;
	mov.u32 	%r4, vetD_shd;
	add.s32 	%r5, %r4, %r3;
	st.shared.u32 	[%r5], %r2;
	bar.sync 	0;
	xor.b32  	%r6, %r3, 4092;
	add.s32 	%r7, %r4, %r6;
	ld.shared.u32 	%r8, [%r7];
	st.global.u32 	[%rd4], %r8;
	ret;

}


// ===== COMPILED SASS (sm_100) =====

	.target	sm_100

	.elftype	@"ET_EXEC"


//--------------------- .note.nv.tkinfo           --------------------------
	.section	.note.nv.tkinfo,"",@"SHT_NOTE"
	.sectionflags	@"SHF_NOTE_NV_TKINFO"
	.tkinfo
        /*0018*/ 	.word	0x00000002
        /*0030*/ 	.string	""
        /*0030*/ 	.string	"ptxas"
        /*0030*/ 	.string	"Cuda compilation tools, release 13.0, V13.0.88"
        /*0030*/ 	.string	"Build cuda_13.0.r13.0/compiler.36424714_0"
        /*0030*/ 	.string	"-arch sm_100 -m 64 "



//--------------------- .note.nv.cuinfo           --------------------------
	.section	.note.nv.cuinfo,"",@"SHT_NOTE"
	.sectionflags	@"SHF_NOTE_NV_CUINFO"
        /*0018*/ 	.short	0x0002
        /*001a*/ 	.short	0x0064
        /*001c*/ 	.short	0x0082
	.zero		2


//--------------------- .nv.info                  --------------------------
	.section	.nv.info,"",@"SHT_CUDA_INFO"
	.align	4


	//----- nvinfo : EIATTR_REGCOUNT
	.align		4
        /*0000*/ 	.byte	0x04, 0x2f
        /*0002*/ 	.short	(.L_1 - .L_0)
	.align		4
.L_0:
        /*0004*/ 	.word	index@(_Z13staticReversePi)
        /*0008*/ 	.word	0x0000000a


	//----- nvinfo : EIATTR_FRAME_SIZE
	.align		4
.L_1:
        /*000c*/ 	.byte	0x04, 0x11
        /*000e*/ 	.short	(.L_3 - .L_2)
	.align		4
.L_2:
        /*0010*/ 	.word	index@(_Z13staticReversePi)
        /*0014*/ 	.word	0x00000000


	//----- nvinfo : EIATTR_REGCOUNT
	.align		4
.L_3:
        /*0018*/ 	.byte	0x04, 0x2f
        /*001a*/ 	.short	(.L_5 - .L_4)
	.align		4
.L_4:
        /*001c*/ 	.word	index@(_Z14dynamicReversePi)
        /*0020*/ 	.word	0x0000000a


	//----- nvinfo : EIATTR_FRAME_SIZE
	.align		4
.L_5:
        /*0024*/ 	.byte	0x04, 0x11
        /*0026*/ 	.short	(.L_7 - .L_6)
	.align		4
.L_6:
        /*0028*/ 	.word	index@(_Z14dynamicReversePi)
        /*002c*/ 	.word	0x00000000


	//----- nvinfo : EIATTR_MIN_STACK_SIZE
	.align		4
.L_7:
        /*0030*/ 	.byte	0x04, 0x12
        /*0032*/ 	.short	(.L_9 - .L_8)
	.align		4
.L_8:
        /*0034*/ 	.word	index@(_Z14dynamicReversePi)
        /*0038*/ 	.word	0x00000000


	//----- nvinfo : EIATTR_MIN_STACK_SIZE
	.align		4
.L_9:
        /*003c*/ 	.byte	0x04, 0x12
        /*003e*/ 	.short	(.L_11 - .L_10)
	.align		4
.L_10:
        /*0040*/ 	.word	index@(_Z13staticReversePi)
        /*0044*/ 	.word	0x00000000
.L_11:


//--------------------- .nv.compat                --------------------------
	.section	.nv.compat,"",@"SHT_CUDA_COMPAT_INFO"
	.align	4
        /*0000*/ 	.byte	0x02, 0x09, 0x00, 0x00, 0x02, 0x02, 0x01, 0x00, 0x02, 0x05, 0x05, 0x00, 0x03, 0x07, 0x01, 0x01
        /*0010*/ 	.byte	0x02, 0x03, 0x00, 0x00, 0x02, 0x06, 0x01, 0x00, 0x04, 0x0b, 0x08, 0x00, 0x09, 0x00, 0x00, 0x00
        /*0020*/ 	.byte	0x00, 0x00, 0x00, 0x00


//--------------------- .nv.info._Z14dynamicReversePi --------------------------
	.section	.nv.info._Z14dynamicReversePi,"",@"SHT_CUDA_INFO"
	.sectionflags	@""
	.align	4


	//----- nvinfo : EIATTR_CUDA_API_VERSION
	.align		4
        /*0000*/ 	.byte	0x04, 0x37
        /*0002*/ 	.short	(.L_13 - .L_12)
.L_12:
        /*0004*/ 	.word	0x00000082


	//----- nvinfo : EIATTR_KPARAM_INFO
	.align		4
.L_13:
        /*0008*/ 	.byte	0x04, 0x17
        /*000a*/ 	.short	(.L_15 - .L_14)
.L_14:
        /*000c*/ 	.word	0x00000000
        /*0010*/ 	.short	0x0000
        /*0012*/ 	.short	0x0000
        /*0014*/ 	.byte	0x00, 0xf5, 0x21, 0x00


	//----- nvinfo : EIATTR_SPARSE_MMA_MASK
	.align		4
.L_15:
        /*0018*/ 	.byte	0x03, 0x50
        /*001a*/ 	.short	0x0000


	//----- nvinfo : EIATTR_MAXREG_COUNT
	.align		4
        /*001c*/ 	.byte	0x03, 0x1b
        /*001e*/ 	.short	0x00ff


	//----- nvinfo : EIATTR_NUM_BARRIERS
	.align		4
        /*0020*/ 	.byte	0x02, 0x4c
        /*0022*/ 	.byte	0x01
	.zero		1


	//----- nvinfo : EIATTR_MERCURY_ISA_VERSION
	.align		4
        /*0024*/ 	.byte	0x03, 0x5f
        /*0026*/ 	.short	0x0101


	//----- nvinfo : EIATTR_VRC_CTA_INIT_COUNT
	.align		4
        /*0028*/ 	.byte	0x02, 0x4a
	.zero		1
	.zero		1


	//----- nvinfo : EIATTR_EXIT_INSTR_OFFSETS
	.align		4
        /*002c*/ 	.byte	0x04, 0x1c
        /*002e*/ 	.short	(.L_17 - .L_16)


	//   ....[0]....
.L_16:
        /*0030*/ 	.word	0x000000f0


	//----- nvinfo : EIATTR_CBANK_PARAM_SIZE
	.align		4
.L_17:
        /*0034*/ 	.byte	0x03, 0x19
        /*0036*/ 	.short	0x0008


	//----- nvinfo : EIATTR_PARAM_CBANK
	.align		4
        /*0038*/ 	.byte	0x04, 0x0a
        /*003a*/ 	.short	(.L_19 - .L_18)
	.align		4
.L_18:
        /*003c*/ 	.word	index@(.nv.constant0._Z14dynamicReversePi)
        /*0040*/ 	.short	0x0380
        /*0042*/ 	.short	0x0008


	//----- nvinfo : EIATTR_SW_WAR
	.align		4
.L_19:
        /*0044*/ 	.byte	0x04, 0x36
        /*0046*/ 	.short	(.L_21 - .L_20)
.L_20:
        /*0048*/ 	.word	0x00000008
.L_21:


//--------------------- .nv.info._Z13staticReversePi --------------------------
	.section	.nv.info._Z13staticReversePi,"",@"SHT_CUDA_INFO"
	.sectionflags	@""
	.align	4


	//----- nvinfo : EIATTR_CUDA_API_VERSION
	.align		4
        /*0000*/ 	.byte	0x04, 0x37
        /*0002*/ 	.short	(.L_23 - .L_22)
.L_22:
        /*0004*/ 	.word	0x00000082


	//----- nvinfo : EIATTR_KPARAM_INFO
	.align		4
.L_23:
        /*0008*/ 	.byte	0x04, 0x17
        /*000a*/ 	.short	(.L_25 - .L_24)
.L_24:
        /*000c*/ 	.word	0x00000000
        /*0010*/ 	.short	0x0000
        /*0012*/ 	.short	0x0000
        /*0014*/ 	.byte	0x00, 0xf5, 0x21, 0x00


	//----- nvinfo : EIATTR_SPARSE_MMA_MASK
	.align		4
.L_25:
        /*0018*/ 	.byte	0x03, 0x50
        /*001a*/ 	.short	0x0000


	//----- nvinfo : EIATTR_MAXREG_COUNT
	.align		4
        /*001c*/ 	.byte	0x03, 0x1b
        /*001e*/ 	.short	0x00ff


	//----- nvinfo : EIATTR_NUM_BARRIERS
	.align		4
        /*0020*/ 	.byte	0x02, 0x4c
        /*0022*/ 	.byte	0x01
	.zero		1


	//----- nvinfo : EIATTR_MERCURY_ISA_VERSION
	.align		4
        /*0024*/ 	.byte	0x03, 0x5f
        /*0026*/ 	.short	0x0101


	//----- nvinfo : EIATTR_VRC_CTA_INIT_COUNT
	.align		4
        /*0028*/ 	.byte	0x02, 0x4a
	.zero		1
	.zero		1


	//----- nvinfo : EIATTR_EXIT_INSTR_OFFSETS
	.align		4
        /*002c*/ 	.byte	0x04, 0x1c
        /*002e*/ 	.short	(.L_27 - .L_26)


	//   ....[0]....
.L_26:
        /*0030*/ 	.word	0x000000f0


	//----- nvinfo : EIATTR_CBANK_PARAM_SIZE
	.align		4
.L_27:
        /*0034*/ 	.byte	0x03, 0x19
        /*0036*/ 	.short	0x0008


	//----- nvinfo : EIATTR_PARAM_CBANK
	.align		4
        /*0038*/ 	.byte	0x04, 0x0a
        /*003a*/ 	.short	(.L_29 - .L_28)
	.align		4
.L_28:
        /*003c*/ 	.word	index@(.nv.constant0._Z13staticReversePi)
        /*0040*/ 	.short	0x0380
        /*0042*/ 	.short	0x0008


	//----- nvinfo : EIATTR_SW_WAR
	.align		4
.L_29:
        /*0044*/ 	.byte	0x04, 0x36
        /*0046*/ 	.short	(.L_31 - .L_30)
.L_30:
        /*0048*/ 	.word	0x00000008
.L_31:


//--------------------- .nv.callgraph             --------------------------
	.section	.nv.callgraph,"",@"SHT_CUDA_CALLGRAPH"
	.align	4
	.sectionentsize	8
	.align		4
        /*0000*/ 	.word	0x00000000
	.align		4
        /*0004*/ 	.word	0xffffffff
	.align		4
        /*0008*/ 	.word	0x00000000
	.align		4
        /*000c*/ 	.word	0xfffffffe
	.align		4
        /*0010*/ 	.word	0x00000000
	.align		4
        /*0014*/ 	.word	0xfffffffd
	.align		4
        /*0018*/ 	.word	0x00000000
	.align		4
        /*001c*/ 	.word	0xfffffffc


//--------------------- .text._Z14dynamicReversePi --------------------------
	.section	.text._Z14dynamicReversePi,"ax",@progbits
	.align	128
        .global         _Z14dynamicReversePi
        .type           _Z14dynamicReversePi,@function
        .size           _Z14dynamicReversePi,(.L_x_2 - _Z14dynamicReversePi)
        .other          _Z14dynamicReversePi,@"STO_CUDA_ENTRY STV_DEFAULT"
_Z14dynamicReversePi:
.text._Z14dynamicReversePi:
[----:B------:R-:W-:Y:S01]  /*0000*/  LDC R1, c[0x0][0x37c] ;  /* 0x0000df00ff017b82 */ /* 0x000fe20000000800 */
[----:B------:R-:W0:Y:S07]  /*0010*/  S2R R5, SR_TID.X ;  /* 0x0000000000057919 */ /* 0x000e2e0000002100 */
[----:B------:R-:W0:Y:S01]  /*0020*/  LDC.64 R2, c[0x0][0x380] ;  /* 0x0000e000ff027b82 */ /* 0x000e220000000a00 */
[----:B------:R-:W1:Y:S01]  /*0030*/  LDCU.64 UR6, c[0x0][0x358] ;  /* 0x00006b00ff0677ac */ /* 0x000e620008000a00 */
[----:B0-----:R-:W-:-:S05]  /*0040*/  IMAD.WIDE.U32 R2, R5, 0x4, R2 ;  /* 0x0000000405027825 */ /* 0x001fca00078e0002 */
[----:B-1----:R-:W2:Y:S01]  /*0050*/  LDG.E R0, desc[UR6][R2.64] ;  /* 0x0000000602007981 */ /* 0x002ea2000c1e1900 */
[----:B------:R-:W0:Y:S01]  /*0060*/  S2UR UR5, SR_CgaCtaId ;  /* 0x00000000000579c3 */ /* 0x000e220000008800 */
[----:B------:R-:W-:Y:S01]  /*0070*/  UMOV UR4, 0x400 ;  /* 0x0000040000047882 */ /* 0x000fe20000000000 */
[----:B------:R-:W-:-:S04]  /*0080*/  SHF.L.U32 R5, R5, 0x2, RZ ;  /* 0x0000000205057819 */ /* 0x000fc800000006ff */
[----:B------:R-:W-:Y:S01]  /*0090*/  LOP3.LUT R4, R5, 0xffc, RZ, 0x3c, !PT ;  /* 0x00000ffc05047812 */ /* 0x000fe200078e3cff */
[----:B0-----:R-:W-:-:S09]  /*00a0*/  ULEA UR4, UR5, UR4, 0x18 ;  /* 0x0000000405047291 */ /* 0x001fd2000f8ec0ff */
[----:B--2---:R-:W-:Y:S01]  /*00b0*/  STS [R5+UR4], R0 ;  /* 0x0000000005007988 */ /* 0x004fe20008000804 */
[----:B------:R-:W-:Y:S06]  /*00c0*/  BAR.SYNC.DEFER_BLOCKING 0x0 ;  /* 0x0000000000007b1d */ /* 0x000fec0000010000 */
[----:B------:R-:W0:Y:S04]  /*00d0*/  LDS R7, [R4+UR4] ;  /* 0x0000000404077984 */ /* 0x000e280008000800 */
[----:B0-----:R-:W-:Y:S01]  /*00e0*/  STG.E desc[UR6][R2.64], R7 ;  /* 0x0000000702007986 */ /* 0x001fe2000c101906 */
[----:B------:R-:W-:Y:S05]  /*00f0*/  EXIT ;  /* 0x000000000000794d */ /* 0x000fea0003800000 */
.L_x_0:
[----:B------:R-:W-:-:S00]  /*0100*/  BRA `(.L_x_0) ;  /* 0xfffffffc00fc7947 */ /* 0x000fc0000383ffff */
[----:B------:R-:W-:-:S00]  /*0110*/  NOP ;  /* 0x0000000000007918 */ /* 0x000fc00000000000 */
        /* <DEDUP_REMOVED lines=14> */
.L_x_2:


//--------------------- .text._Z13staticReversePi --------------------------
	.section	.text._Z13staticReversePi,"ax",@progbits
	.align	128
        .global         _Z13staticReversePi
        .type           _Z13staticReversePi,@function
        .size           _Z13staticReversePi,(.L_x_3 - _Z13staticReversePi)
        .other          _Z13staticReversePi,@"STO_CUDA_ENTRY STV_DEFAULT"
_Z13staticReversePi:
.text._Z13staticReversePi:
        /* <DEDUP_REMOVED lines=16> */
.L_x_1:
        /* <DEDUP_REMOVED lines=16> */
.L_x_3:


//--------------------- .nv.shared._Z14dynamicReversePi --------------------------
	.section	.nv.shared._Z14dynamicReversePi,"aw",@nobits
	.sectionflags	@""
	.align	16
	.zero		1024


//--------------------- .nv.shared.reserved.0     --------------------------
	.section	.nv.shared.reserved.0,"aw",@nobits
	.weak		__nv_reservedSMEM_offset_0_alias
	.size		__nv_reservedSMEM_offset_0_alias, 0, 64
	.other		__nv_reservedSMEM_offset_0_alias,@"STO_CUDA_RESERVED_SHARED STV_DEFAULT"
__nv_reservedSMEM_offset_0_alias:
	.zero		0
	.zero		64


//--------------------- .nv.shared._Z13staticReversePi --------------------------
	.section	.nv.shared._Z13staticReversePi,"aw",@nobits
	.sectionflags	@""
	.align	16
.nv.shared._Z13staticReversePi:
	.zero		5120


//--------------------- .nv.constant0._Z14dynamicReversePi --------------------------
	.section	.nv.constant0._Z14dynamicReversePi,"a",@progbits
	.sectionflags	@""
	.align	4
.nv.constant0._Z14dynamicReversePi:
	.zero		904


//--------------------- .nv.constant0._Z13staticReversePi --------------------------
	.section	.nv.constant0._Z13staticReversePi,"a",@progbits
	.sectionflags	@""
	.align	4
.nv.constant0._Z13staticReversePi:
	.zero		904


//--------------------- SYMBOLS --------------------------

	.type		.nv.reservedSmem.offset0,@object
	.size		.nv.reservedSmem.offset0,0x4
	.type		.nv.reservedSmem.cap,@object
	.size		.nv.reservedSmem.cap,0x4
